	.headerflags	@"EF_CUDA_TEXMODE_UNIFIED EF_CUDA_64BIT_ADDRESS EF_CUDA_ACCELERATORS EF_CUDA_SM90 EF_CUDA_VIRTUAL_SM(EF_CUDA_SM90)"
	.elftype	@"ET_EXEC"


//--------------------- .nv.info                  --------------------------
	.section	.nv.info,"",@"SHT_CUDA_INFO"
	.align	4


	//----- nvinfo : EIATTR_REGCOUNT
	.align		4
        /*0000*/ 	.byte	0x04, 0x2f
        /*0002*/ 	.short	(.L_2 - .L_1)
	.align		4
.L_1:
        /*0004*/ 	.word	index@(triton_per_fused__native_batch_norm_legit_1)
        /*0008*/ 	.word	0x00000011


	//----- nvinfo : EIATTR_MIN_STACK_SIZE
	.align		4
.L_2:
        /*000c*/ 	.byte	0x04, 0x12
        /*000e*/ 	.short	(.L_4 - .L_3)
	.align		4
.L_3:
        /*0010*/ 	.word	index@(triton_per_fused__native_batch_norm_legit_1)
        /*0014*/ 	.word	0x00000000


	//----- nvinfo : EIATTR_FRAME_SIZE
	.align		4
.L_4:
        /*0018*/ 	.byte	0x04, 0x11
        /*001a*/ 	.short	(.L_6 - .L_5)
	.align		4
.L_5:
        /*001c*/ 	.word	index@(triton_per_fused__native_batch_norm_legit_1)
        /*0020*/ 	.word	0x00000000


	//----- nvinfo : EIATTR_MIN_STACK_SIZE
	.align		4
.L_6:
        /*0024*/ 	.byte	0x04, 0x12
        /*0026*/ 	.short	(.L_8 - .L_7)
	.align		4
.L_7:
        /*0028*/ 	.word	index@(triton_per_fused__native_batch_norm_legit_1)
        /*002c*/ 	.word	0x00000000
.L_8:


//--------------------- .nv.info.triton_per_fused__native_batch_norm_legit_1 --------------------------
	.section	.nv.info.triton_per_fused__native_batch_norm_legit_1,"",@"SHT_CUDA_INFO"
	.sectionflags	@""
	.align	4


	//----- nvinfo : EIATTR_CUDA_API_VERSION
	.align		4
        /*0000*/ 	.byte	0x04, 0x37
        /*0002*/ 	.short	(.L_10 - .L_9)
.L_9:
        /*0004*/ 	.word	0x0000007c


	//----- nvinfo : EIATTR_KPARAM_INFO
	.align		4
.L_10:
        /*0008*/ 	.byte	0x04, 0x17
        /*000a*/ 	.short	(.L_12 - .L_11)
.L_11:
        /*000c*/ 	.word	0x00000000
        /*0010*/ 	.short	0x0004
        /*0012*/ 	.short	0x001c
        /*0014*/ 	.byte	0x00, 0xf0, 0x11, 0x00


	//----- nvinfo : EIATTR_KPARAM_INFO
	.align		4
.L_12:
        /*0018*/ 	.byte	0x04, 0x17
        /*001a*/ 	.short	(.L_14 - .L_13)
.L_13:
        /*001c*/ 	.word	0x00000000
        /*0020*/ 	.short	0x0003
        /*0022*/ 	.short	0x0018
        /*0024*/ 	.byte	0x00, 0xf0, 0x11, 0x00


	//----- nvinfo : EIATTR_KPARAM_INFO
	.align		4
.L_14:
        /*0028*/ 	.byte	0x04, 0x17
        /*002a*/ 	.short	(.L_16 - .L_15)
.L_15:
        /*002c*/ 	.word	0x00000000
        /*0030*/ 	.short	0x0002
        /*0032*/ 	.short	0x0010
        /*0034*/ 	.byte	0x00, 0xf4, 0x21, 0x00


	//----- nvinfo : EIATTR_KPARAM_INFO
	.align		4
.L_16:
        /*0038*/ 	.byte	0x04, 0x17
        /*003a*/ 	.short	(.L_18 - .L_17)
.L_17:
        /*003c*/ 	.word	0x00000000
        /*0040*/ 	.short	0x0001
        /*0042*/ 	.short	0x0008
        /*0044*/ 	.byte	0x00, 0xf4, 0x21, 0x00


	//----- nvinfo : EIATTR_KPARAM_INFO
	.align		4
.L_18:
        /*0048*/ 	.byte	0x04, 0x17
        /*004a*/ 	.short	(.L_20 - .L_19)
.L_19:
        /*004c*/ 	.word	0x00000000
        /*0050*/ 	.short	0x0000
        /*0052*/ 	.short	0x0000
        /*0054*/ 	.byte	0x00, 0xf4, 0x21, 0x00


	//----- nvinfo : EIATTR_SPARSE_MMA_MASK
	.align		4
.L_20:
        /*0058*/ 	.byte	0x03, 0x50
        /*005a*/ 	.short	0x0000


	//----- nvinfo : EIATTR_MAXREG_COUNT
	.align		4
        /*005c*/ 	.byte	0x03, 0x1b
        /*005e*/ 	.short	0x00ff


	//----- nvinfo : EIATTR_COOP_GROUP_MASK_REGIDS
	.align		4
        /*0060*/ 	.byte	0x04, 0x29
        /*0062*/ 	.short	(.L_22 - .L_21)


	//   ....[0]....
.L_21:
        /*0064*/ 	.word	0xffffffff


	//   ....[1]....
        /*0068*/ 	.word	0xffffffff


	//   ....[2]....
        /*006c*/ 	.word	0xffffffff


	//   ....[3]....
        /*0070*/ 	.word	0xffffffff


	//   ....[4]....
        /*0074*/ 	.word	0xffffffff


	//   ....[5]....
        /*0078*/ 	.word	0xffffffff


	//----- nvinfo : EIATTR_COOP_GROUP_INSTR_OFFSETS
	.align		4
.L_22:
        /*007c*/ 	.byte	0x04, 0x28
        /*007e*/ 	.short	(.L_24 - .L_23)


	//   ....[0]....
.L_23:
        /*0080*/ 	.word	0x00000190


	//   ....[1]....
        /*0084*/ 	.word	0x000001b0


	//   ....[2]....
        /*0088*/ 	.word	0x000001e0


	//   ....[3]....
        /*008c*/ 	.word	0x00000290


	//   ....[4]....
        /*0090*/ 	.word	0x000002b0


	//   ....[5]....
        /*0094*/ 	.word	0x000002f0


	//----- nvinfo : EIATTR_EXIT_INSTR_OFFSETS
	.align		4
.L_24:
        /*0098*/ 	.byte	0x04, 0x1c
        /*009a*/ 	.short	(.L_26 - .L_25)


	//   ....[0]....
.L_25:
        /*009c*/ 	.word	0x000003e0


	//   ....[1]....
        /*00a0*/ 	.word	0x00000410


	//----- nvinfo : EIATTR_REQNTID
	.align		4
.L_26:
        /*00a4*/ 	.byte	0x04, 0x10
        /*00a6*/ 	.short	(.L_28 - .L_27)
.L_27:
        /*00a8*/ 	.word	0x00000040
        /*00ac*/ 	.word	0x00000001
        /*00b0*/ 	.word	0x00000001


	//----- nvinfo : EIATTR_CBANK_PARAM_SIZE
	.align		4
.L_28:
        /*00b4*/ 	.byte	0x03, 0x19
        /*00b6*/ 	.short	0x0020


	//----- nvinfo : EIATTR_PARAM_CBANK
	.align		4
        /*00b8*/ 	.byte	0x04, 0x0a
        /*00ba*/ 	.short	(.L_30 - .L_29)
	.align		4
.L_29:
        /*00bc*/ 	.word	index@(.nv.constant0.triton_per_fused__native_batch_norm_legit_1)
        /*00c0*/ 	.short	0x0210
        /*00c2*/ 	.short	0x0020


	//----- nvinfo : EIATTR_SW_WAR
	.align		4
.L_30:
        /*00c4*/ 	.byte	0x04, 0x36
        /*00c6*/ 	.short	(.L_32 - .L_31)
.L_31:
        /*00c8*/ 	.word	0x00000008
.L_32:


//--------------------- .nv.callgraph             --------------------------
	.section	.nv.callgraph,"",@"SHT_CUDA_CALLGRAPH"
	.align	4
	.sectionentsize	8
	.align		4
        /*0000*/ 	.word	0x00000000
	.align		4
        /*0004*/ 	.word	0xffffffff
	.align		4
        /*0008*/ 	.word	0x00000000
	.align		4
        /*000c*/ 	.word	0xfffffffe
	.align		4
        /*0010*/ 	.word	0x00000000
	.align		4
        /*0014*/ 	.word	0xfffffffd
	.align		4
        /*0018*/ 	.word	0x00000000
	.align		4
        /*001c*/ 	.word	0xfffffffc


//--------------------- .nv.constant4             --------------------------
	.section	.nv.constant4,"a",@progbits
	.align	8
	.align		8
.nv.constant4:
        /*0000*/ 	.dword	_$_str


//--------------------- .text.triton_per_fused__native_batch_norm_legit_1 --------------------------
	.section	.text.triton_per_fused__native_batch_norm_legit_1,"ax",@progbits
	.sectionflags	@"SHF_BARRIERS=1"
	.align	128
        .global         triton_per_fused__native_batch_norm_legit_1
        .type           triton_per_fused__native_batch_norm_legit_1,@function
        .size           triton_per_fused__native_batch_norm_legit_1,(.L_x_1 - triton_per_fused__native_batch_norm_legit_1)
        .other          triton_per_fused__native_batch_norm_legit_1,@"STO_CUDA_ENTRY STV_DEFAULT"
triton_per_fused__native_batch_norm_legit_1:
.text.triton_per_fused__native_batch_norm_legit_1:
[----:B------:R-:W0:Y:S02]  /*0000*/  LDC R1, c[0x0][0x28] ;  /* 0x00000a00ff017b82 */ /* 0x000e240000000800 */
[----:B------:R-:W1:Y:S01]  /*0010*/  S2R R0, SR_TID.X ;  /* 0x0000000000007919 */ /* 0x000e620000002100 */
[----:B------:R-:W2:Y:S01]  /*0020*/  LDC.64 R4, c[0x0][0x218] ;  /* 0x00008600ff047b82 */ /* 0x000ea20000000a00 */
[----:B------:R-:W-:Y:S01]  /*0030*/  ULDC.64 UR6, c[0x0][0x208] ;  /* 0x0000820000067ab9 */ /* 0x000fe20000000a00 */
[----:B------:R-:W3:Y:S01]  /*0040*/  S2R R3, SR_CTAID.X ;  /* 0x0000000000037919 */ /* 0x000ee20000002500 */
[----:B-1----:R-:W-:Y:S01]  /*0050*/  SHF.R.U32.HI R2, RZ, 0x3, R0 ;  /* 0x00000003ff027819 */ /* 0x002fe20000011600 */
[----:B------:R-:W-:Y:S02]  /*0060*/  IMAD.SHL.U32 R7, R0, 0x2, RZ ;  /* 0x0000000200077824 */ /* 0x000fe400078e00ff */
[----:B---3--:R-:W-:Y:S01]  /*0070*/  IMAD.SHL.U32 R3, R3, 0x8, RZ ;  /* 0x0000000803037824 */ /* 0x008fe200078e00ff */
[----:B------:R-:W-:Y:S02]  /*0080*/  SGXT.U32 R2, R2, 0x3 ;  /* 0x000000030202781a */ /* 0x000fe40000000000 */
[----:B------:R-:W-:-:S02]  /*0090*/  LOP3.LUT R7, R7, 0xe, RZ, 0xc0, !PT ;  /* 0x0000000e07077812 */ /* 0x000fc400078ec0ff */
[----:B------:R-:W-:-:S04]  /*00a0*/  LOP3.LUT R6, R3, R2, RZ, 0xfc, !PT ;  /* 0x0000000203067212 */ /* 0x000fc800078efcff */
[C---:B------:R-:W-:Y:S02]  /*00b0*/  ISETP.GE.AND P0, PT, R6.reuse, 0x10, PT ;  /* 0x000000100600780c */ /* 0x040fe40003f06270 */
[----:B------:R-:W-:-:S05]  /*00c0*/  LEA R7, R6, R7, 0x4 ;  /* 0x0000000706077211 */ /* 0x000fca00078e20ff */
[----:B--2---:R-:W-:Y:S01]  /*00d0*/  IMAD.WIDE R4, R7, 0x4, R4 ;  /* 0x0000000407047825 */ /* 0x004fe200078e0204 */
[----:B------:R-:W-:-:S06]  /*00e0*/  CS2R R6, SRZ ;  /* 0x0000000000067805 */ /* 0x000fcc000001ff00 */
[----:B------:R-:W2:Y:S01]  /*00f0*/  @!P0 LDG.E.64 R6, desc[UR6][R4.64] ;  /* 0x0000000604068981 */ /* 0x000ea2000c1e1b00 */
[----:B------:R-:W1:Y:S01]  /*0100*/  S2UR UR5, SR_CgaCtaId ;  /* 0x00000000000579c3 */ /* 0x000e620000008800 */
[----:B------:R-:W-:Y:S01]  /*0110*/  UMOV UR4, 0x400 ;  /* 0x0000040000047882 */ /* 0x000fe20000000000 */
[----:B------:R-:W-:Y:S01]  /*0120*/  HFMA2.MMA R14, -RZ, RZ, 1.375, 0 ;  /* 0x3d800000ff0e7435 */ /* 0x000fe200000001ff */
[----:B------:R-:W-:Y:S01]  /*0130*/  LOP3.LUT R13, R3, 0x7, R0, 0xf8, !PT ;  /* 0x00000007030d7812 */ /* 0x000fe200078ef800 */
[----:B-1----:R-:W-:Y:S01]  /*0140*/  UPRMT UR4, UR5, 0x654, UR4 ;  /* 0x0000065405047896 */ /* 0x002fe20008000004 */
[----:B--2---:R-:W-:Y:S02]  /*0150*/  SEL R6, R6, RZ, !P0 ;  /* 0x000000ff06067207 */ /* 0x004fe40004000000 */
[----:B------:R-:W-:-:S05]  /*0160*/  SEL R7, R7, RZ, !P0 ;  /* 0x000000ff07077207 */ /* 0x000fca0004000000 */
[----:B------:R-:W-:-:S05]  /*0170*/  FADD R8, R6, R7 ;  /* 0x0000000706087221 */ /* 0x000fca0000000000 */
[----:B------:R-:W-:-:S05]  /*0180*/  FSEL R8, R8, RZ, !P0 ;  /* 0x000000ff08087208 */ /* 0x000fca0004000000 */
[----:B------:R-:W1:Y:S02]  /*0190*/  SHFL.BFLY PT, R9, R8, 0x4, 0x1f ;  /* 0x0c801f0008097f89 */ /* 0x000e6400000e0000 */
[----:B-1----:R-:W-:-:S05]  /*01a0*/  FADD R9, R8, R9 ;  /* 0x0000000908097221 */ /* 0x002fca0000000000 */
[----:B------:R-:W1:Y:S02]  /*01b0*/  SHFL.BFLY PT, R10, R9, 0x2, 0x1f ;  /* 0x0c401f00090a7f89 */ /* 0x000e6400000e0000 */
[----:B-1----:R-:W-:Y:S01]  /*01c0*/  FADD R10, R9, R10 ;  /* 0x0000000a090a7221 */ /* 0x002fe20000000000 */
[----:B------:R-:W-:-:S04]  /*01d0*/  LEA R9, R2, UR4, 0x2 ;  /* 0x0000000402097c11 */ /* 0x000fc8000f8e10ff */
[----:B------:R-:W1:Y:S02]  /*01e0*/  SHFL.BFLY PT, R11, R10, 0x1, 0x1f ;  /* 0x0c201f000a0b7f89 */ /* 0x000e6400000e0000 */
[----:B-1----:R-:W-:-:S04]  /*01f0*/  FADD R12, R10, R11 ;  /* 0x0000000b0a0c7221 */ /* 0x002fc80000000000 */
[C---:B------:R-:W-:Y:S01]  /*0200*/  FFMA R7, R12.reuse, -0.0625, R7 ;  /* 0xbd8000000c077823 */ /* 0x040fe20000000007 */
[----:B------:R-:W-:Y:S01]  /*0210*/  FFMA R6, R12, -0.0625, R6 ;  /* 0xbd8000000c067823 */ /* 0x000fe20000000006 */
[----:B------:R-:W-:Y:S02]  /*0220*/  STS [R9], R12 ;  /* 0x0000000c09007388 */ /* 0x000fe40000000800 */
[----:B------:R-:W-:-:S04]  /*0230*/  FMUL R7, R7, R7 ;  /* 0x0000000707077220 */ /* 0x000fc80000400000 */
[----:B------:R-:W-:-:S05]  /*0240*/  FFMA R7, R6, R6, R7 ;  /* 0x0000000606077223 */ /* 0x000fca0000000007 */
[----:B------:R-:W-:Y:S01]  /*0250*/  FSEL R7, R7, RZ, !P0 ;  /* 0x000000ff07077208 */ /* 0x000fe20004000000 */
[----:B------:R-:W-:Y:S01]  /*0260*/  BAR.SYNC.DEFER_BLOCKING 0x0 ;  /* 0x0000000000007b1d */ /* 0x000fe20000010000 */
[----:B------:R-:W-:-:S04]  /*0270*/  LOP3.LUT P0, RZ, R0, 0x38, RZ, 0xc0, !PT ;  /* 0x0000003800ff7812 */ /* 0x000fc8000780c0ff */
[----:B------:R-:W-:Y:S01]  /*0280*/  ISETP.LT.AND P0, PT, R13, 0x10, !P0 ;  /* 0x000000100d00780c */ /* 0x000fe20004701270 */
[----:B------:R-:W1:Y:S02]  /*0290*/  SHFL.BFLY PT, R4, R7, 0x4, 0x1f ;  /* 0x0c801f0007047f89 */ /* 0x000e6400000e0000 */
[----:B-1----:R-:W-:-:S05]  /*02a0*/  FADD R5, R7, R4 ;  /* 0x0000000407057221 */ /* 0x002fca0000000000 */
[----:B------:R-:W1:Y:S02]  /*02b0*/  SHFL.BFLY PT, R4, R5, 0x2, 0x1f ;  /* 0x0c401f0005047f89 */ /* 0x000e6400000e0000 */
[----:B-1----:R-:W-:Y:S01]  /*02c0*/  FADD R6, R5, R4 ;  /* 0x0000000405067221 */ /* 0x002fe20000000000 */
[----:B------:R-:W-:-:S04]  /*02d0*/  LOP3.LUT R4, R0, 0x7, RZ, 0xc0, !PT ;  /* 0x0000000700047812 */ /* 0x000fc800078ec0ff */
[----:B------:R-:W-:Y:S01]  /*02e0*/  LEA R8, R4, UR4, 0x2 ;  /* 0x0000000404087c11 */ /* 0x000fe2000f8e10ff */
[----:B------:R-:W1:Y:S01]  /*02f0*/  SHFL.BFLY PT, R11, R6, 0x1, 0x1f ;  /* 0x0c201f00060b7f89 */ /* 0x000e6200000e0000 */
[----:B------:R-:W2:Y:S03]  /*0300*/  LDC.64 R4, c[0x0][0x210] ;  /* 0x00008400ff047b82 */ /* 0x000ea60000000a00 */
[----:B------:R-:W-:Y:S01]  /*0310*/  LDS R10, [R8] ;  /* 0x00000000080a7984 */ /* 0x000fe20000000800 */
[----:B-1----:R-:W-:-:S04]  /*0320*/  FADD R2, R6, R11 ;  /* 0x0000000b06027221 */ /* 0x002fc80000000000 */
[----:B------:R-:W-:Y:S08]  /*0330*/  BAR.SYNC.DEFER_BLOCKING 0x0 ;  /* 0x0000000000007b1d */ /* 0x000ff00000010000 */
[----:B------:R-:W1:Y:S01]  /*0340*/  LDC.64 R6, c[0x0][0x220] ;  /* 0x00008800ff067b82 */ /* 0x000e620000000a00 */
[----:B------:R2:W-:Y:S07]  /*0350*/  STS [R9], R2 ;  /* 0x0000000209007388 */ /* 0x0005ee0000000800 */
[----:B------:R-:W-:Y:S01]  /*0360*/  BAR.SYNC.DEFER_BLOCKING 0x0 ;  /* 0x0000000000007b1d */ /* 0x000fe20000010000 */
[----:B--2---:R-:W-:-:S04]  /*0370*/  IMAD.WIDE R2, R13, 0x4, R4 ;  /* 0x000000040d027825 */ /* 0x004fc800078e0204 */
[----:B-1----:R-:W-:Y:S01]  /*0380*/  IMAD.WIDE R4, R13, 0x4, R6 ;  /* 0x000000040d047825 */ /* 0x002fe200078e0206 */
[----:B------:R-:W1:Y:S03]  /*0390*/  LDS R11, [R8] ;  /* 0x00000000080b7984 */ /* 0x000e660000000800 */
[----:B-1----:R-:W-:-:S06]  /*03a0*/  FFMA R11, R11, R14, 9.9999997473787516356e-06 ;  /* 0x3727c5ac0b0b7423 */ /* 0x002fcc000000000e */
[----:B------:R-:W1:Y:S01]  /*03b0*/  MUFU.RSQ R11, R11 ;  /* 0x0000000b000b7308 */ /* 0x000e620000001400 */
[----:B------:R-:W-:Y:S06]  /*03c0*/  BAR.SYNC.DEFER_BLOCKING 0x0 ;  /* 0x0000000000007b1d */ /* 0x000fec0000010000 */
[----:B-1----:R1:W-:Y:S01]  /*03d0*/  @P0 STG.E desc[UR6][R2.64], R11 ;  /* 0x0000000b02000986 */ /* 0x0023e2000c101906 */
[----:B------:R-:W-:Y:S05]  /*03e0*/  @!P0 EXIT ;  /* 0x000000000000894d */ /* 0x000fea0003800000 */
[----:B-1----:R-:W-:-:S05]  /*03f0*/  FMUL R3, R10, 0.0625 ;  /* 0x3d8000000a037820 */ /* 0x002fca0000400000 */
[----:B------:R-:W-:Y:S01]  /*0400*/  STG.E desc[UR6][R4.64], R3 ;  /* 0x0000000304007986 */ /* 0x000fe2000c101906 */
[----:B------:R-:W-:Y:S05]  /*0410*/  EXIT ;  /* 0x000000000000794d */ /* 0x000fea0003800000 */
.L_x_0:
[----:B------:R-:W-:-:S00]  /*0420*/  BRA `(.L_x_0) ;  /* 0xfffffffc00fc7947 */ /* 0x000fc0000383ffff */
[----:B------:R-:W-:-:S00]  /*0430*/  NOP ;  /* 0x0000000000007918 */ /* 0x000fc00000000000 */
        /* <DEDUP_REMOVED lines=12> */
.L_x_1:


//--------------------- .nv.global.init           --------------------------
	.section	.nv.global.init,"aw",@progbits
.nv.global.init:
	.type		_$_str,@object
	.size		_$_str,(.L_0 - _$_str)
_$_str:
        /*0000*/ 	.byte	0x5f, 0x5f, 0x43, 0x55, 0x44, 0x41, 0x5f, 0x46, 0x54, 0x5a, 0x00
.L_0:


//--------------------- .nv.shared.triton_per_fused__native_batch_norm_legit_1 --------------------------
	.section	.nv.shared.triton_per_fused__native_batch_norm_legit_1,"aw",@nobits
	.sectionflags	@""
	.align	16
	.zero		1024


//--------------------- .nv.constant0.triton_per_fused__native_batch_norm_legit_1 --------------------------
	.section	.nv.constant0.triton_per_fused__native_batch_norm_legit_1,"a",@progbits
	.sectionflags	@""
	.align	4
.nv.constant0.triton_per_fused__native_batch_norm_legit_1:
	.zero		560
